	.headerflags	@"EF_CUDA_TEXMODE_UNIFIED EF_CUDA_64BIT_ADDRESS EF_CUDA_ACCELERATORS EF_CUDA_SM90 EF_CUDA_VIRTUAL_SM(EF_CUDA_SM90)"
	.elftype	@"ET_EXEC"


//--------------------- .nv.info                  --------------------------
	.section	.nv.info,"",@"SHT_CUDA_INFO"
	.align	4


	//----- nvinfo : EIATTR_REGCOUNT
	.align		4
        /*0000*/ 	.byte	0x04, 0x2f
        /*0002*/ 	.short	(.L_2 - .L_1)
	.align		4
.L_1:
        /*0004*/ 	.word	index@(triton_poi_fused_add_mul_pow_relu_sum_1)
        /*0008*/ 	.word	0x00000020


	//----- nvinfo : EIATTR_MIN_STACK_SIZE
	.align		4
.L_2:
        /*000c*/ 	.byte	0x04, 0x12
        /*000e*/ 	.short	(.L_4 - .L_3)
	.align		4
.L_3:
        /*0010*/ 	.word	index@(triton_poi_fused_add_mul_pow_relu_sum_1)
        /*0014*/ 	.word	0x00000000


	//----- nvinfo : EIATTR_FRAME_SIZE
	.align		4
.L_4:
        /*0018*/ 	.byte	0x04, 0x11
        /*001a*/ 	.short	(.L_6 - .L_5)
	.align		4
.L_5:
        /*001c*/ 	.word	index@(triton_poi_fused_add_mul_pow_relu_sum_1)
        /*0020*/ 	.word	0x00000000


	//----- nvinfo : EIATTR_MIN_STACK_SIZE
	.align		4
.L_6:
        /*0024*/ 	.byte	0x04, 0x12
        /*0026*/ 	.short	(.L_8 - .L_7)
	.align		4
.L_7:
        /*0028*/ 	.word	index@(triton_poi_fused_add_mul_pow_relu_sum_1)
        /*002c*/ 	.word	0x00000000
.L_8:


//--------------------- .nv.info.triton_poi_fused_add_mul_pow_relu_sum_1 --------------------------
	.section	.nv.info.triton_poi_fused_add_mul_pow_relu_sum_1,"",@"SHT_CUDA_INFO"
	.sectionflags	@""
	.align	4


	//----- nvinfo : EIATTR_CUDA_API_VERSION
	.align		4
        /*0000*/ 	.byte	0x04, 0x37
        /*0002*/ 	.short	(.L_10 - .L_9)
.L_9:
        /*0004*/ 	.word	0x0000007c


	//----- nvinfo : EIATTR_KPARAM_INFO
	.align		4
.L_10:
        /*0008*/ 	.byte	0x04, 0x17
        /*000a*/ 	.short	(.L_12 - .L_11)
.L_11:
        /*000c*/ 	.word	0x00000000
        /*0010*/ 	.short	0x0002
        /*0012*/ 	.short	0x0010
        /*0014*/ 	.byte	0x00, 0xf0, 0x11, 0x00


	//----- nvinfo : EIATTR_KPARAM_INFO
	.align		4
.L_12:
        /*0018*/ 	.byte	0x04, 0x17
        /*001a*/ 	.short	(.L_14 - .L_13)
.L_13:
        /*001c*/ 	.word	0x00000000
        /*0020*/ 	.short	0x0001
        /*0022*/ 	.short	0x0008
        /*0024*/ 	.byte	0x00, 0xf4, 0x21, 0x00


	//----- nvinfo : EIATTR_KPARAM_INFO
	.align		4
.L_14:
        /*0028*/ 	.byte	0x04, 0x17
        /*002a*/ 	.short	(.L_16 - .L_15)
.L_15:
        /*002c*/ 	.word	0x00000000
        /*0030*/ 	.short	0x0000
        /*0032*/ 	.short	0x0000
        /*0034*/ 	.byte	0x00, 0xf4, 0x21, 0x00


	//----- nvinfo : EIATTR_SPARSE_MMA_MASK
	.align		4
.L_16:
        /*0038*/ 	.byte	0x03, 0x50
        /*003a*/ 	.short	0x0000


	//----- nvinfo : EIATTR_MAXREG_COUNT
	.align		4
        /*003c*/ 	.byte	0x03, 0x1b
        /*003e*/ 	.short	0x00ff


	//----- nvinfo : EIATTR_EXIT_INSTR_OFFSETS
	.align		4
        /*0040*/ 	.byte	0x04, 0x1c
        /*0042*/ 	.short	(.L_18 - .L_17)


	//   ....[0]....
.L_17:
        /*0044*/ 	.word	0x000018a0


	//   ....[1]....
        /*0048*/ 	.word	0x000018c0


	//----- nvinfo : EIATTR_REQNTID
	.align		4
.L_18:
        /*004c*/ 	.byte	0x04, 0x10
        /*004e*/ 	.short	(.L_20 - .L_19)
.L_19:
        /*0050*/ 	.word	0x00000080
        /*0054*/ 	.word	0x00000001
        /*0058*/ 	.word	0x00000001


	//----- nvinfo : EIATTR_CRS_STACK_SIZE
	.align		4
.L_20:
        /*005c*/ 	.byte	0x04, 0x1e
        /*005e*/ 	.short	(.L_22 - .L_21)
.L_21:
        /*0060*/ 	.word	0x00000000


	//----- nvinfo : EIATTR_CBANK_PARAM_SIZE
	.align		4
.L_22:
        /*0064*/ 	.byte	0x03, 0x19
        /*0066*/ 	.short	0x0014


	//----- nvinfo : EIATTR_PARAM_CBANK
	.align		4
        /*0068*/ 	.byte	0x04, 0x0a
        /*006a*/ 	.short	(.L_24 - .L_23)
	.align		4
.L_23:
        /*006c*/ 	.word	index@(.nv.constant0.triton_poi_fused_add_mul_pow_relu_sum_1)
        /*0070*/ 	.short	0x0210
        /*0072*/ 	.short	0x0014


	//----- nvinfo : EIATTR_SW_WAR
	.align		4
.L_24:
        /*0074*/ 	.byte	0x04, 0x36
        /*0076*/ 	.short	(.L_26 - .L_25)
.L_25:
        /*0078*/ 	.word	0x00000008
.L_26:


//--------------------- .nv.callgraph             --------------------------
	.section	.nv.callgraph,"",@"SHT_CUDA_CALLGRAPH"
	.align	4
	.sectionentsize	8
	.align		4
        /*0000*/ 	.word	0x00000000
	.align		4
        /*0004*/ 	.word	0xffffffff
	.align		4
        /*0008*/ 	.word	0x00000000
	.align		4
        /*000c*/ 	.word	0xfffffffe
	.align		4
        /*0010*/ 	.word	0x00000000
	.align		4
        /*0014*/ 	.word	0xfffffffd
	.align		4
        /*0018*/ 	.word	0x00000000
	.align		4
        /*001c*/ 	.word	0xfffffffc


//--------------------- .nv.constant4             --------------------------
	.section	.nv.constant4,"a",@progbits
	.align	8
	.align		8
.nv.constant4:
        /*0000*/ 	.dword	_$_str


//--------------------- .text.triton_poi_fused_add_mul_pow_relu_sum_1 --------------------------
	.section	.text.triton_poi_fused_add_mul_pow_relu_sum_1,"ax",@progbits
	.align	128
        .global         triton_poi_fused_add_mul_pow_relu_sum_1
        .type           triton_poi_fused_add_mul_pow_relu_sum_1,@function
        .size           triton_poi_fused_add_mul_pow_relu_sum_1,(.L_x_9 - triton_poi_fused_add_mul_pow_relu_sum_1)
        .other          triton_poi_fused_add_mul_pow_relu_sum_1,@"STO_CUDA_ENTRY STV_DEFAULT"
triton_poi_fused_add_mul_pow_relu_sum_1:
.text.triton_poi_fused_add_mul_pow_relu_sum_1:
[----:B------:R-:W0:Y:S02]  /*0000*/  LDC R1, c[0x0][0x28] ;  /* 0x00000a00ff017b82 */ /* 0x000e240000000800 */
[----:B------:R-:W1:Y:S01]  /*0010*/  S2R R2, SR_TID.X ;  /* 0x0000000000027919 */ /* 0x000e620000002100 */
[----:B------:R-:W2:Y:S01]  /*0020*/  LDC.64 R14, c[0x0][0x210] ;  /* 0x00008400ff0e7b82 */ /* 0x000ea20000000a00 */
[----:B------:R-:W-:Y:S01]  /*0030*/  ULDC.64 UR4, c[0x0][0x208] ;  /* 0x0000820000047ab9 */ /* 0x000fe20000000a00 */
[----:B------:R-:W3:Y:S01]  /*0040*/  S2R R3, SR_CTAID.X ;  /* 0x0000000000037919 */ /* 0x000ee20000002500 */
[----:B-1----:R-:W-:Y:S02]  /*0050*/  LOP3.LUT R2, R2, 0x7f, RZ, 0xc0, !PT ;  /* 0x0000007f02027812 */ /* 0x002fe400078ec0ff */
[----:B---3--:R-:W-:Y:S02]  /*0060*/  SHF.R.S32.HI R0, RZ, 0x18, R3 ;  /* 0x00000018ff007819 */ /* 0x008fe40000011403 */
[----:B------:R-:W-:Y:S02]  /*0070*/  LEA R2, R3, R2, 0x7 ;  /* 0x0000000203027211 */ /* 0x000fe400078e38ff */
[----:B------:R-:W-:Y:S01]  /*0080*/  SGXT R3, R0, 0x1 ;  /* 0x000000010003781a */ /* 0x000fe20000000200 */
[----:B------:R-:W-:Y:S01]  /*0090*/  HFMA2.MMA R0, -RZ, RZ, 0, 0 ;  /* 0x00000000ff007435 */ /* 0x000fe200000001ff */
[----:B------:R-:W-:-:S02]  /*00a0*/  ISETP.GE.AND P4, PT, R2, 0x100, PT ;  /* 0x000001000200780c */ /* 0x000fc40003f86270 */
[----:B------:R-:W-:-:S04]  /*00b0*/  LEA.HI R3, R3, R2, RZ, 0x2 ;  /* 0x0000000203037211 */ /* 0x000fc800078f10ff */
[----:B------:R-:W-:-:S05]  /*00c0*/  LOP3.LUT R3, R3, 0xfffffffc, RZ, 0xc0, !PT ;  /* 0xfffffffc03037812 */ /* 0x000fca00078ec0ff */
[----:B--2---:R-:W-:-:S05]  /*00d0*/  IMAD.WIDE R16, R3, 0x4, R14 ;  /* 0x0000000403107825 */ /* 0x004fca00078e020e */
[----:B------:R-:W2:Y:S01]  /*00e0*/  @!P4 LDG.E.EL R0, desc[UR4][R16.64] ;  /* 0x000000041000c981 */ /* 0x000ea2000c2e1900 */
[----:B------:R-:W-:-:S06]  /*00f0*/  MOV R6, RZ ;  /* 0x000000ff00067202 */ /* 0x000fcc0000000f00 */
[----:B------:R-:W3:Y:S01]  /*0100*/  @!P4 LDG.E.EL R6, desc[UR4][R16.64+0x4] ;  /* 0x000004041006c981 */ /* 0x000ee2000c2e1900 */
[----:B------:R-:W-:-:S10]  /*0110*/  HFMA2.MMA R8, -RZ, RZ, 0, 0 ;  /* 0x00000000ff087435 */ /* 0x000fd400000001ff */
[----:B------:R-:W4:Y:S01]  /*0120*/  @!P4 LDG.E.EL R8, desc[UR4][R16.64+0x8] ;  /* 0x000008041008c981 */ /* 0x000f22000c2e1900 */
[----:B------:R-:W-:-:S06]  /*0130*/  MOV R12, RZ ;  /* 0x000000ff000c7202 */ /* 0x000fcc0000000f00 */
[----:B------:R1:W3:Y:S01]  /*0140*/  @!P4 LDG.E.EL R12, desc[UR4][R16.64+0xc] ;  /* 0x00000c04100cc981 */ /* 0x0002e2000c2e1900 */
[----:B------:R-:W-:Y:S01]  /*0150*/  HFMA2.MMA R11, -RZ, RZ, 2.125, 0 ;  /* 0x40400000ff0b7435 */ /* 0x000fe200000001ff */
[----:B------:R-:W-:Y:S01]  /*0160*/  MOV R13, 0x3b18f0fe ;  /* 0x3b18f0fe000d7802 */ /* 0x000fe20000000f00 */
[----:B------:R-:W-:-:S08]  /*0170*/  IMAD.WIDE R14, R2, 0x4, R14 ;  /* 0x00000004020e7825 */ /* 0x000fd000078e020e */
[----:B--2---:R-:W-:-:S05]  /*0180*/  FFMA R0, R0, -R11, 1 ;  /* 0x3f80000000007423 */ /* 0x004fca000000080b */
[----:B------:R-:W-:-:S04]  /*0190*/  FSETP.GEU.AND P0, PT, R0, RZ, PT ;  /* 0x000000ff0000720b */ /* 0x000fc80003f0e000 */
[----:B------:R-:W-:-:S05]  /*01a0*/  FSEL R3, R0, RZ, P0 ;  /* 0x000000ff00037208 */ /* 0x000fca0000000000 */
[----:B------:R-:W-:Y:S01]  /*01b0*/  FADD.FTZ R4, |R3|, -RZ ;  /* 0x800000ff03047221 */ /* 0x000fe20000010200 */
[----:B----4-:R-:W-:-:S04]  /*01c0*/  FFMA R8, R8, -R11, 1 ;  /* 0x3f80000008087423 */ /* 0x010fc8000000080b */
[----:B------:R-:W-:-:S04]  /*01d0*/  LOP3.LUT R0, R4, 0x7fffff, RZ, 0xc0, !PT ;  /* 0x007fffff04007812 */ /* 0x000fc800078ec0ff */
[----:B------:R-:W-:Y:S02]  /*01e0*/  LOP3.LUT R0, R0, 0x3f800000, RZ, 0xfc, !PT ;  /* 0x3f80000000007812 */ /* 0x000fe400078efcff */
[----:B------:R-:W-:Y:S02]  /*01f0*/  FSETP.GEU.AND P1, PT, R8, RZ, PT ;  /* 0x000000ff0800720b */ /* 0x000fe40003f2e000 */
[----:B------:R-:W-:-:S13]  /*0200*/  FSETP.GT.AND P0, PT, R0, 1.4142135381698608398, PT ;  /* 0x3fb504f30000780b */ /* 0x000fda0003f04000 */
[----:B------:R-:W-:-:S04]  /*0210*/  @P0 FMUL R0, R0, 0.5 ;  /* 0x3f00000000000820 */ /* 0x000fc80000400000 */
[C---:B------:R-:W-:Y:S01]  /*0220*/  FADD R7, R0.reuse, 1 ;  /* 0x3f80000000077421 */ /* 0x040fe20000000000 */
[----:B------:R-:W-:-:S03]  /*0230*/  FADD R5, R0, -1 ;  /* 0xbf80000000057421 */ /* 0x000fc60000000000 */
[----:B------:R-:W1:Y:S01]  /*0240*/  MUFU.RCP R10, R7 ;  /* 0x00000007000a7308 */ /* 0x000e620000001000 */
[----:B------:R-:W-:-:S04]  /*0250*/  FADD R9, R5, R5 ;  /* 0x0000000505097221 */ /* 0x000fc80000000000 */
[----:B-1----:R-:W-:-:S04]  /*0260*/  FMUL R16, R10, R9 ;  /* 0x000000090a107220 */ /* 0x002fc80000400000 */
[----:B------:R-:W-:-:S04]  /*0270*/  FMUL R0, R16, R16 ;  /* 0x0000001010007220 */ /* 0x000fc80000400000 */
[----:B------:R-:W-:-:S04]  /*0280*/  FFMA.FTZ R17, R0, R13, 0.01249298732727766037 ;  /* 0x3c4caf6300117423 */ /* 0x000fc8000001000d */
[----:B------:R-:W-:-:S04]  /*0290*/  FFMA.FTZ R17, R0, R17, 0.083333469927310943604 ;  /* 0x3daaaabd00117423 */ /* 0x000fc80000010011 */
[----:B------:R-:W-:Y:S01]  /*02a0*/  FMUL.FTZ R17, R0, R17 ;  /* 0x0000001100117220 */ /* 0x000fe20000410000 */
[----:B------:R-:W-:-:S03]  /*02b0*/  FFMA R0, -R10, R9, R5 ;  /* 0x000000090a007223 */ /* 0x000fc60000000105 */
[----:B------:R-:W-:Y:S01]  /*02c0*/  FMUL.FTZ R17, R16, R17 ;  /* 0x0000001110117220 */ /* 0x000fe20000410000 */
[----:B------:R-:W-:Y:S01]  /*02d0*/  FADD R18, R0, R0 ;  /* 0x0000000000127221 */ /* 0x000fe20000000000 */
[----:B------:R-:W-:Y:S02]  /*02e0*/  SHF.R.U32.HI R0, RZ, 0x17, R4 ;  /* 0x00000017ff007819 */ /* 0x000fe40000011604 */
[CC--:B------:R-:W-:Y:S01]  /*02f0*/  FFMA R7, R10.reuse, R9.reuse, R17 ;  /* 0x000000090a077223 */ /* 0x0c0fe20000000011 */
[----:B------:R-:W-:Y:S01]  /*0300*/  FFMA.FTZ R5, R5, -R16, R18 ;  /* 0x8000001005057223 */ /* 0x000fe20000010012 */
[----:B------:R-:W-:Y:S02]  /*0310*/  I2FP.F32.U32 R0, R0 ;  /* 0x0000000000007245 */ /* 0x000fe40000201000 */
[C---:B------:R-:W-:Y:S01]  /*0320*/  FFMA R16, R10.reuse, R9, -R7 ;  /* 0x000000090a107223 */ /* 0x040fe20000000807 */
[----:B------:R-:W-:Y:S02]  /*0330*/  FMUL.FTZ R5, R10, R5 ;  /* 0x000000050a057220 */ /* 0x000fe40000410000 */
[----:B------:R-:W-:Y:S01]  /*0340*/  FADD R0, R0, -127 ;  /* 0xc2fe000000007421 */ /* 0x000fe20000000000 */
[----:B------:R-:W-:-:S03]  /*0350*/  FADD R16, R17, R16 ;  /* 0x0000001011107221 */ /* 0x000fc60000000000 */
[----:B------:R-:W-:Y:S01]  /*0360*/  @P0 FADD R0, R0, 1 ;  /* 0x3f80000000000421 */ /* 0x000fe20000000000 */
[----:B------:R-:W-:-:S03]  /*0370*/  FADD R16, R5, R16 ;  /* 0x0000001005107221 */ /* 0x000fc60000000000 */
[C---:B------:R-:W-:Y:S01]  /*0380*/  FMUL.FTZ R5, R0.reuse, 0.693145751953125 ;  /* 0x3f31720000057820 */ /* 0x040fe20000410000 */
[----:B------:R-:W-:Y:S01]  /*0390*/  FADD R10, R7, R16 ;  /* 0x00000010070a7221 */ /* 0x000fe20000000000 */
[----:B------:R-:W-:-:S03]  /*03a0*/  FMUL.FTZ R0, R0, 1.428606765330187045e-06 ;  /* 0x35bfbe8e00007820 */ /* 0x000fc60000410000 */
[----:B------:R-:W-:Y:S01]  /*03b0*/  FADD R18, R10, R5 ;  /* 0x000000050a127221 */ /* 0x000fe20000000000 */
[----:B------:R-:W-:-:S03]  /*03c0*/  FADD R7, R7, -R10 ;  /* 0x8000000a07077221 */ /* 0x000fc60000000000 */
[----:B------:R-:W-:Y:S01]  /*03d0*/  FADD R5, R5, -R18 ;  /* 0x8000001205057221 */ /* 0x000fe20000000000 */
[----:B------:R-:W-:-:S03]  /*03e0*/  FADD R7, R16, R7 ;  /* 0x0000000710077221 */ /* 0x000fc60000000000 */
[----:B------:R-:W-:-:S04]  /*03f0*/  FADD R10, R10, R5 ;  /* 0x000000050a0a7221 */ /* 0x000fc80000000000 */
[----:B------:R-:W-:-:S04]  /*0400*/  FADD R7, R7, R10 ;  /* 0x0000000a07077221 */ /* 0x000fc80000000000 */
[----:B------:R-:W-:-:S04]  /*0410*/  FADD R7, R0, R7 ;  /* 0x0000000700077221 */ /* 0x000fc80000000000 */
[----:B------:R-:W-:-:S04]  /*0420*/  FADD R10, R18, R7 ;  /* 0x00000007120a7221 */ /* 0x000fc80000000000 */
[----:B------:R-:W-:Y:S01]  /*0430*/  FADD R18, R18, -R10 ;  /* 0x8000000a12127221 */ /* 0x000fe20000000000 */
[----:B------:R-:W-:-:S03]  /*0440*/  FMUL.FTZ R17, R10, -0.3333333432674407959 ;  /* 0xbeaaaaab0a117820 */ /* 0x000fc60000410000 */
[----:B------:R-:W-:Y:S01]  /*0450*/  FADD R0, R7, R18 ;  /* 0x0000001207007221 */ /* 0x000fe20000000000 */
[----:B------:R-:W-:-:S04]  /*0460*/  FFMA.FTZ R5, R10, -0.3333333432674407959, -R17 ;  /* 0xbeaaaaab0a057823 */ /* 0x000fc80000010811 */
[----:B------:R-:W-:Y:S01]  /*0470*/  FFMA.FTZ R0, R0, -0.3333333432674407959, R5 ;  /* 0xbeaaaaab00007823 */ /* 0x000fe20000010005 */
[----:B---3--:R-:W-:-:S03]  /*0480*/  FFMA R5, R6, -R11, 1 ;  /* 0x3f80000006057423 */ /* 0x008fc6000000080b */
[----:B------:R-:W-:Y:S01]  /*0490*/  FFMA.FTZ R18, RZ, R10, R0 ;  /* 0x0000000aff127223 */ /* 0x000fe20000010000 */
[----:B------:R-:W-:-:S03]  /*04a0*/  HFMA2.MMA R10, -RZ, RZ, 3.4921875, 0 ;  /* 0x42fc0000ff0a7435 */ /* 0x000fc600000001ff */
[----:B------:R-:W-:-:S05]  /*04b0*/  FADD.FTZ R20, R17, R18 ;  /* 0x0000001211147221 */ /* 0x000fca0000010000 */
[----:B------:R-:W-:-:S04]  /*04c0*/  ISETP.NE.AND P0, PT, R20, 0x42b17218, PT ;  /* 0x42b172181400780c */ /* 0x000fc80003f05270 */
[----:B------:R-:W-:Y:S02]  /*04d0*/  FSEL R0, R20, 88.72283172607421875, P0 ;  /* 0x42b1721714007808 */ /* 0x000fe40000000000 */
[----:B------:R-:W-:-:S03]  /*04e0*/  FSETP.GEU.AND P0, PT, R5, RZ, PT ;  /* 0x000000ff0500720b */ /* 0x000fc60003f0e000 */
[----:B------:R-:W-:Y:S01]  /*04f0*/  FMUL.FTZ R7, R0, 1.4426950216293334961 ;  /* 0x3fb8aa3b00077820 */ /* 0x000fe20000410000 */
[----:B------:R-:W-:-:S05]  /*0500*/  FSEL R5, R5, RZ, P0 ;  /* 0x000000ff05057208 */ /* 0x000fca0000000000 */
[----:B------:R-:W1:Y:S02]  /*0510*/  FRND.TRUNC R7, R7 ;  /* 0x0000000700077307 */ /* 0x000e64000020d000 */
[----:B-1----:R-:W-:Y:S01]  /*0520*/  FADD.FTZ R6, |R7|, -RZ ;  /* 0x800000ff07067221 */ /* 0x002fe20000010200 */
[----:B------:R-:W-:-:S04]  /*0530*/  LOP3.LUT R16, R10, 0x80000000, R7, 0xb8, !PT ;  /* 0x800000000a107812 */ /* 0x000fc800078eb807 */
[----:B------:R-:W-:Y:S01]  /*0540*/  FSETP.GT.AND P0, PT, R6, 126, PT ;  /* 0x42fc00000600780b */ /* 0x000fe20003f04000 */
[----:B------:R-:W-:-:S03]  /*0550*/  FADD.FTZ R6, |R5|, -RZ ;  /* 0x800000ff05067221 */ /* 0x000fc60000010200 */
[----:B------:R-:W-:Y:S02]  /*0560*/  FSEL R9, R16, R7, P0 ;  /* 0x0000000710097208 */ /* 0x000fe40000000000 */
[----:B------:R-:W-:Y:S02]  /*0570*/  LOP3.LUT R21, R6, 0x7fffff, RZ, 0xc0, !PT ;  /* 0x007fffff06157812 */ /* 0x000fe400078ec0ff */
[----:B------:R-:W-:Y:S01]  /*0580*/  FSEL R7, R8, RZ, P1 ;  /* 0x000000ff08077208 */ /* 0x000fe20000800000 */
[----:B------:R-:W-:Y:S01]  /*0590*/  FFMA.FTZ R0, R9, -0.69314718246459960938, R0 ;  /* 0xbf31721809007823 */ /* 0x000fe20000010000 */
[----:B------:R-:W-:-:S03]  /*05a0*/  LOP3.LUT R21, R21, 0x3f800000, RZ, 0xfc, !PT ;  /* 0x3f80000015157812 */ /* 0x000fc600078efcff */
[----:B------:R-:W-:Y:S01]  /*05b0*/  FFMA.FTZ R0, R9, 1.9046542121259335545e-09, R0 ;  /* 0x3102e30809007823 */ /* 0x000fe20000010000 */
[----:B------:R-:W-:Y:S01]  /*05c0*/  FSETP.GT.AND P0, PT, R21, 1.4142135381698608398, PT ;  /* 0x3fb504f31500780b */ /* 0x000fe20003f04000 */
[----:B------:R-:W-:Y:S01]  /*05d0*/  FADD.FTZ R8, |R7|, -RZ ;  /* 0x800000ff07087221 */ /* 0x000fe20000010200 */
[----:B------:R-:W-:Y:S01]  /*05e0*/  FADD R9, R9, 12583039 ;  /* 0x4b40007f09097421 */ /* 0x000fe20000000000 */
[----:B------:R-:W-:-:S03]  /*05f0*/  FMUL R0, R0, 1.4426950216293334961 ;  /* 0x3fb8aa3b00007820 */ /* 0x000fc60000400000 */
[----:B------:R-:W-:Y:S02]  /*0600*/  LOP3.LUT R22, R8, 0x7fffff, RZ, 0xc0, !PT ;  /* 0x007fffff08167812 */ /* 0x000fe400078ec0ff */
[----:B------:R-:W-:Y:S01]  /*0610*/  SHF.L.U32 R23, R9, 0x17, RZ ;  /* 0x0000001709177819 */ /* 0x000fe200000006ff */
[----:B------:R-:W1:Y:S01]  /*0620*/  MUFU.EX2 R0, R0 ;  /* 0x0000000000007308 */ /* 0x000e620000000800 */
[----:B------:R-:W-:Y:S02]  /*0630*/  LOP3.LUT R22, R22, 0x3f800000, RZ, 0xfc, !PT ;  /* 0x3f80000016167812 */ /* 0x000fe400078efcff */
[----:B------:R-:W-:Y:S01]  /*0640*/  MOV R9, RZ ;  /* 0x000000ff00097202 */ /* 0x000fe20000000f00 */
[----:B------:R-:W-:Y:S01]  /*0650*/  @P0 FMUL R21, R21, 0.5 ;  /* 0x3f00000015150820 */ /* 0x000fe20000400000 */
[----:B------:R-:W-:-:S03]  /*0660*/  FSETP.GT.AND P1, PT, R22, 1.4142135381698608398, PT ;  /* 0x3fb504f31600780b */ /* 0x000fc60003f24000 */
[----:B------:R-:W-:Y:S01]  /*0670*/  FADD R24, R21, 1 ;  /* 0x3f80000015187421 */ /* 0x000fe20000000000 */
[----:B-1----:R-:W-:Y:S01]  /*0680*/  FMUL R23, R23, R0 ;  /* 0x0000000017177220 */ /* 0x002fe20000400000 */
[----:B------:R1:W5:Y:S02]  /*0690*/  @!P4 LDG.E R9, desc[UR4][R14.64] ;  /* 0x000000040e09c981 */ /* 0x000364000c1e1900 */
[----:B------:R-:W2:Y:S01]  /*06a0*/  MUFU.RCP R0, R24 ;  /* 0x0000001800007308 */ /* 0x000ea20000001000 */
[----:B------:R-:W-:Y:S01]  /*06b0*/  FADD R21, R21, -1 ;  /* 0xbf80000015157421 */ /* 0x000fe20000000000 */
[----:B------:R-:W-:-:S03]  /*06c0*/  FSETP.NEU.AND P2, PT, R23, +INF , PT ;  /* 0x7f8000001700780b */ /* 0x000fc60003f4d000 */
[----:B------:R-:W-:Y:S01]  /*06d0*/  FADD R19, R21, R21 ;  /* 0x0000001515137221 */ /* 0x000fe20000000000 */
[----:B------:R-:W-:Y:S01]  /*06e0*/  @P1 FMUL R22, R22, 0.5 ;  /* 0x3f00000016161820 */ /* 0x000fe20000400000 */
[----:B------:R-:W-:-:S03]  /*06f0*/  ISETP.NE.OR P3, PT, R20, 0x42b17218, !P2 ;  /* 0x42b172181400780c */ /* 0x000fc60005765670 */
[----:B------:R-:W-:Y:S01]  /*0700*/  FADD R25, R22, 1 ;  /* 0x3f80000016197421 */ /* 0x000fe20000000000 */
[----:B--2---:R-:W-:-:S04]  /*0710*/  FMUL R16, R0, R19 ;  /* 0x0000001300107220 */ /* 0x004fc80000400000 */
[----:B------:R-:W-:Y:S01]  /*0720*/  @P2 FADD.FTZ R17, R17, -R20 ;  /* 0x8000001411112221 */ /* 0x000fe20000010000 */
[----:B-1----:R-:W1:Y:S01]  /*0730*/  MUFU.RCP R14, R25 ;  /* 0x00000019000e7308 */ /* 0x002e620000001000 */
[----:B------:R-:W-:Y:S02]  /*0740*/  FMUL R20, R16, R16 ;  /* 0x0000001010147220 */ /* 0x000fe40000400000 */
[----:B------:R-:W-:Y:S02]  /*0750*/  @P2 FADD.FTZ R18, R18, R17 ;  /* 0x0000001112122221 */ /* 0x000fe40000010000 */
[----:B------:R-:W-:Y:S02]  /*0760*/  FFMA.FTZ R15, R20, R13, 0.01249298732727766037 ;  /* 0x3c4caf63140f7423 */ /* 0x000fe4000001000d */
[----:B------:R-:W-:Y:S01]  /*0770*/  @!P3 FADD R18, R18, 7.62939453125e-06 ;  /* 0x370000001212b421 */ /* 0x000fe20000000000 */
[----:B------:R-:W-:Y:S01]  /*0780*/  FFMA R11, R12, -R11, 1 ;  /* 0x3f8000000c0b7423 */ /* 0x000fe2000000080b */
[----:B------:R-:W-:Y:S01]  /*0790*/  FADD R17, R22, -1 ;  /* 0xbf80000016117421 */ /* 0x000fe20000000000 */
[----:B------:R-:W-:Y:S01]  /*07a0*/  FFMA.FTZ R15, R20, R15, 0.083333469927310943604 ;  /* 0x3daaaabd140f7423 */ /* 0x000fe2000001000f */
[----:B------:R-:W-:Y:S01]  /*07b0*/  MOV R12, 0x7f800000 ;  /* 0x7f800000000c7802 */ /* 0x000fe20000000f00 */
[----:B------:R-:W-:-:S02]  /*07c0*/  @P2 FFMA.FTZ R12, R23, R18, R23 ;  /* 0x00000012170c2223 */ /* 0x000fc40000010017 */
[----:B------:R-:W-:Y:S01]  /*07d0*/  FMUL.FTZ R23, R20, R15 ;  /* 0x0000000f14177220 */ /* 0x000fe20000410000 */
[----:B------:R-:W-:Y:S01]  /*07e0*/  FADD R15, R17, R17 ;  /* 0x00000011110f7221 */ /* 0x000fe20000000000 */
[----:B------:R-:W-:Y:S01]  /*07f0*/  FFMA R20, -R0, R19, R21 ;  /* 0x0000001300147223 */ /* 0x000fe20000000115 */
[C---:B------:R-:W-:Y:S01]  /*0800*/  FSETP.GEU.AND P2, PT, R11.reuse, RZ, PT ;  /* 0x000000ff0b00720b */ /* 0x040fe20003f4e000 */
[----:B------:R-:W-:Y:S01]  /*0810*/  FMUL.FTZ R23, R16, R23 ;  /* 0x0000001710177220 */ /* 0x000fe20000410000 */
[----:B-1----:R-:W-:Y:S01]  /*0820*/  FMUL R18, R14, R15 ;  /* 0x0000000f0e127220 */ /* 0x002fe20000400000 */
[----:B------:R-:W-:Y:S01]  /*0830*/  FADD R24, R20, R20 ;  /* 0x0000001414187221 */ /* 0x000fe20000000000 */
[----:B------:R-:W-:Y:S01]  /*0840*/  FSEL R11, R11, RZ, P2 ;  /* 0x000000ff0b0b7208 */ /* 0x000fe20001000000 */
[----:B------:R-:W-:Y:S01]  /*0850*/  FFMA R20, R0, R19, R23 ;  /* 0x0000001300147223 */ /* 0x000fe20000000017 */
[----:B------:R-:W-:Y:S01]  /*0860*/  FMUL R22, R18, R18 ;  /* 0x0000001212167220 */ /* 0x000fe20000400000 */
[----:B------:R-:W-:-:S02]  /*0870*/  FFMA.FTZ R25, R21, -R16, R24 ;  /* 0x8000001015197223 */ /* 0x000fc40000010018 */
[----:B------:R-:W-:Y:S01]  /*0880*/  FFMA R16, R0, R19, -R20 ;  /* 0x0000001300107223 */ /* 0x000fe20000000814 */
[----:B------:R-:W-:Y:S01]  /*0890*/  FFMA.FTZ R19, R22, R13, 0.01249298732727766037 ;  /* 0x3c4caf6316137423 */ /* 0x000fe2000001000d */
[----:B------:R-:W-:Y:S01]  /*08a0*/  FMUL.FTZ R25, R0, R25 ;  /* 0x0000001900197220 */ /* 0x000fe20000410000 */
[----:B------:R-:W-:Y:S01]  /*08b0*/  FADD.FTZ R21, |R11|, -RZ ;  /* 0x800000ff0b157221 */ /* 0x000fe20000010200 */
[----:B------:R-:W-:Y:S01]  /*08c0*/  SHF.R.U32.HI R0, RZ, 0x17, R6 ;  /* 0x00000017ff007819 */ /* 0x000fe20000011606 */
[----:B------:R-:W-:Y:S01]  /*08d0*/  FADD R16, R23, R16 ;  /* 0x0000001017107221 */ /* 0x000fe20000000000 */
[C---:B------:R-:W-:Y:S02]  /*08e0*/  FFMA.FTZ R23, R22.reuse, R19, 0.083333469927310943604 ;  /* 0x3daaaabd16177423 */ /* 0x040fe40000010013 */
[----:B------:R-:W-:Y:S01]  /*08f0*/  I2FP.F32.U32 R19, R0 ;  /* 0x0000000000137245 */ /* 0x000fe20000201000 */
[----:B------:R-:W-:Y:S01]  /*0900*/  FADD R25, R25, R16 ;  /* 0x0000001019197221 */ /* 0x000fe20000000000 */
[----:B------:R-:W-:Y:S01]  /*0910*/  LOP3.LUT R24, R21, 0x7fffff, RZ, 0xc0, !PT ;  /* 0x007fffff15187812 */ /* 0x000fe200078ec0ff */
[----:B------:R-:W-:Y:S01]  /*0920*/  FMUL.FTZ R27, R22, R23 ;  /* 0x00000017161b7220 */ /* 0x000fe20000410000 */
[----:B------:R-:W-:Y:S01]  /*0930*/  FFMA R22, -R14, R15, R17 ;  /* 0x0000000f0e167223 */ /* 0x000fe20000000111 */
[----:B------:R-:W-:Y:S01]  /*0940*/  FADD R19, R19, -127 ;  /* 0xc2fe000013137421 */ /* 0x000fe20000000000 */
[----:B------:R-:W-:Y:S01]  /*0950*/  LOP3.LUT R0, R24, 0x3f800000, RZ, 0xfc, !PT ;  /* 0x3f80000018007812 */ /* 0x000fe200078efcff */
[----:B------:R-:W-:Y:S01]  /*0960*/  FADD R23, R20, R25 ;  /* 0x0000001914177221 */ /* 0x000fe20000000000 */
[----:B------:R-:W-:Y:S01]  /*0970*/  FADD R22, R22, R22 ;  /* 0x0000001616167221 */ /* 0x000fe20000000000 */
[----:B------:R-:W-:Y:S01]  /*0980*/  @P0 FADD R19, R19, 1 ;  /* 0x3f80000013130421 */ /* 0x000fe20000000000 */
[----:B------:R-:W-:Y:S01]  /*0990*/  FSETP.GT.AND P2, PT, R0, 1.4142135381698608398, PT ;  /* 0x3fb504f30000780b */ /* 0x000fe20003f44000 */
[----:B------:R-:W-:Y:S01]  /*09a0*/  FADD R16, R20, -R23 ;  /* 0x8000001714107221 */ /* 0x000fe20000000000 */
[----:B------:R-:W-:Y:S01]  /*09b0*/  FMUL.FTZ R27, R18, R27 ;  /* 0x0000001b121b7220 */ /* 0x000fe20000410000 */
[----:B------:R-:W-:Y:S01]  /*09c0*/  FFMA.FTZ R17, R17, -R18, R22 ;  /* 0x8000001211117223 */ /* 0x000fe20000010016 */
[----:B------:R-:W-:Y:S01]  /*09d0*/  FMUL.FTZ R20, R19, 0.693145751953125 ;  /* 0x3f31720013147820 */ /* 0x000fe20000410000 */
[----:B------:R-:W-:Y:S01]  /*09e0*/  FADD R16, R25, R16 ;  /* 0x0000001019107221 */ /* 0x000fe20000000000 */
[C---:B------:R-:W-:Y:S01]  /*09f0*/  FFMA R25, R14.reuse, R15, R27 ;  /* 0x0000000f0e197223 */ /* 0x040fe2000000001b */
[C---:B------:R-:W-:Y:S01]  /*0a00*/  FMUL.FTZ R18, R14.reuse, R17 ;  /* 0x000000110e127220 */ /* 0x040fe20000410000 */
[----:B------:R-:W-:Y:S01]  /*0a10*/  FADD R17, R23, R20 ;  /* 0x0000001417117221 */ /* 0x000fe20000000000 */
[----:B------:R-:W-:Y:S01]  /*0a20*/  SHF.R.U32.HI R22, RZ, 0x17, R8 ;  /* 0x00000017ff167819 */ /* 0x000fe20000011608 */
[----:B------:R-:W-:-:S02]  /*0a30*/  FFMA R14, R14, R15, -R25 ;  /* 0x0000000f0e0e7223 */ /* 0x000fc40000000819 */
[----:B------:R-:W-:Y:S01]  /*0a40*/  FADD R20, R20, -R17 ;  /* 0x8000001114147221 */ /* 0x000fe20000000000 */
[----:B------:R-:W-:Y:S01]  /*0a50*/  @P2 FMUL R0, R0, 0.5 ;  /* 0x3f00000000002820 */ /* 0x000fe20000400000 */
[----:B------:R-:W-:Y:S01]  /*0a60*/  I2FP.F32.U32 R22, R22 ;  /* 0x0000001600167245 */ /* 0x000fe20000201000 */
[----:B------:R-:W-:Y:S01]  /*0a70*/  FADD R27, R27, R14 ;  /* 0x0000000e1b1b7221 */ /* 0x000fe20000000000 */
[----:B------:R-:W-:Y:S01]  /*0a80*/  FADD R23, R23, R20 ;  /* 0x0000001417177221 */ /* 0x000fe20000000000 */
[----:B------:R-:W-:Y:S02]  /*0a90*/  FADD R24, R0, 1 ;  /* 0x3f80000000187421 */ /* 0x000fe40000000000 */
[----:B------:R-:W-:Y:S01]  /*0aa0*/  FADD R20, R18, R27 ;  /* 0x0000001b12147221 */ /* 0x000fe20000000000 */
[----:B------:R-:W-:Y:S01]  /*0ab0*/  FADD R15, R22, -127 ;  /* 0xc2fe0000160f7421 */ /* 0x000fe20000000000 */
[----:B------:R-:W-:Y:S02]  /*0ac0*/  FADD R23, R16, R23 ;  /* 0x0000001710177221 */ /* 0x000fe40000000000 */
[----:B------:R-:W1:Y:S01]  /*0ad0*/  MUFU.RCP R16, R24 ;  /* 0x0000001800107308 */ /* 0x000e620000001000 */
[----:B------:R-:W-:Y:S01]  /*0ae0*/  FADD R14, R25, R20 ;  /* 0x00000014190e7221 */ /* 0x000fe20000000000 */
[----:B------:R-:W-:Y:S01]  /*0af0*/  @P1 FADD R15, R15, 1 ;  /* 0x3f8000000f0f1421 */ /* 0x000fe20000000000 */
[----:B------:R-:W-:-:S02]  /*0b00*/  FMUL.FTZ R22, R19, 1.428606765330187045e-06 ;  /* 0x35bfbe8e13167820 */ /* 0x000fc40000410000 */
[----:B------:R-:W-:Y:S01]  /*0b10*/  FADD R25, R25, -R14 ;  /* 0x8000000e19197221 */ /* 0x000fe20000000000 */
[----:B------:R-:W-:Y:S01]  /*0b20*/  FMUL.FTZ R27, R15, 0.693145751953125 ;  /* 0x3f3172000f1b7820 */ /* 0x000fe20000410000 */
[----:B------:R-:W-:Y:S01]  /*0b30*/  FADD R22, R22, R23 ;  /* 0x0000001716167221 */ /* 0x000fe20000000000 */
[----:B------:R-:W-:Y:S01]  /*0b40*/  FADD R19, R0, -1 ;  /* 0xbf80000000137421 */ /* 0x000fe20000000000 */
[----:B------:R-:W-:Y:S01]  /*0b50*/  FADD R0, R20, R25 ;  /* 0x0000001914007221 */ /* 0x000fe20000000000 */
[----:B------:R-:W-:Y:S01]  /*0b60*/  FADD R18, R14, R27 ;  /* 0x0000001b0e127221 */ /* 0x000fe20000000000 */
[----:B------:R-:W-:Y:S01]  /*0b70*/  FADD R25, R17, R22 ;  /* 0x0000001611197221 */ /* 0x000fe20000000000 */
[----:B------:R-:W-:Y:S02]  /*0b80*/  FADD R23, R19, R19 ;  /* 0x0000001313177221 */ /* 0x000fe40000000000 */
[----:B------:R-:W-:Y:S01]  /*0b90*/  FADD R27, R27, -R18 ;  /* 0x800000121b1b7221 */ /* 0x000fe20000000000 */
[----:B------:R-:W-:Y:S01]  /*0ba0*/  FADD R17, R17, -R25 ;  /* 0x8000001911117221 */ /* 0x000fe20000000000 */
[----:B-1----:R-:W-:-:S02]  /*0bb0*/  FMUL R20, R16, R23 ;  /* 0x0000001710147220 */ /* 0x002fc40000400000 */
[----:B------:R-:W-:Y:S01]  /*0bc0*/  FADD R27, R14, R27 ;  /* 0x0000001b0e1b7221 */ /* 0x000fe20000000000 */
[----:B------:R-:W-:Y:S01]  /*0bd0*/  FADD R24, R22, R17 ;  /* 0x0000001116187221 */ /* 0x000fe20000000000 */
[----:B------:R-:W-:Y:S01]  /*0be0*/  FMUL R22, R20, R20 ;  /* 0x0000001414167220 */ /* 0x000fe20000400000 */
[C---:B------:R-:W-:Y:S01]  /*0bf0*/  FMUL.FTZ R14, R25.reuse, -0.3333333432674407959 ;  /* 0xbeaaaaab190e7820 */ /* 0x040fe20000410000 */
[----:B------:R-:W-:Y:S02]  /*0c00*/  FADD R17, R0, R27 ;  /* 0x0000001b00117221 */ /* 0x000fe40000000000 */
[----:B------:R-:W-:Y:S01]  /*0c10*/  FFMA.FTZ R27, R22, R13, 0.01249298732727766037 ;  /* 0x3c4caf63161b7423 */ /* 0x000fe2000001000d */
[----:B------:R-:W-:-:S03]  /*0c20*/  FFMA.FTZ R13, R25, -0.3333333432674407959, -R14 ;  /* 0xbeaaaaab190d7823 */ /* 0x000fc6000001080e */
[----:B------:R-:W-:Y:S01]  /*0c30*/  FFMA.FTZ R27, R22, R27, 0.083333469927310943604 ;  /* 0x3daaaabd161b7423 */ /* 0x000fe2000001001b */
[----:B------:R-:W-:Y:S01]  /*0c40*/  FFMA.FTZ R0, R24, -0.3333333432674407959, R13 ;  /* 0xbeaaaaab18007823 */ /* 0x000fe2000001000d */
[----:B------:R-:W-:Y:S02]  /*0c50*/  FMUL.FTZ R24, R15, 1.428606765330187045e-06 ;  /* 0x35bfbe8e0f187820 */ /* 0x000fe40000410000 */
[----:B------:R-:W-:Y:S01]  /*0c60*/  FMUL.FTZ R13, R22, R27 ;  /* 0x0000001b160d7220 */ /* 0x000fe20000410000 */
[----:B------:R-:W-:Y:S01]  /*0c70*/  FFMA.FTZ R15, RZ, R25, R0 ;  /* 0x00000019ff0f7223 */ /* 0x000fe20000010000 */
[----:B------:R-:W-:Y:S02]  /*0c80*/  FFMA R22, -R16, R23, R19 ;  /* 0x0000001710167223 */ /* 0x000fe40000000113 */
[----:B------:R-:W-:Y:S01]  /*0c90*/  FMUL.FTZ R25, R20, R13 ;  /* 0x0000000d14197220 */ /* 0x000fe20000410000 */
[----:B------:R-:W-:Y:S01]  /*0ca0*/  FADD.FTZ R13, R14, R15 ;  /* 0x0000000f0e0d7221 */ /* 0x000fe20000010000 */
[----:B------:R-:W-:Y:S01]  /*0cb0*/  FADD R27, R24, R17 ;  /* 0x00000011181b7221 */ /* 0x000fe20000000000 */
[----:B------:R-:W-:-:S03]  /*0cc0*/  FADD R22, R22, R22 ;  /* 0x0000001616167221 */ /* 0x000fc60000000000 */
[----:B------:R-:W-:Y:S01]  /*0cd0*/  ISETP.NE.AND P0, PT, R13, 0x42b17218, PT ;  /* 0x42b172180d00780c */ /* 0x000fe20003f05270 */
[----:B------:R-:W-:Y:S01]  /*0ce0*/  FADD R17, R18, R27 ;  /* 0x0000001b12117221 */ /* 0x000fe20000000000 */
[----:B------:R-:W-:Y:S01]  /*0cf0*/  FFMA.FTZ R29, R19, -R20, R22 ;  /* 0x80000014131d7223 */ /* 0x000fe20000010016 */
[-C--:B------:R-:W-:Y:S01]  /*0d00*/  FFMA R19, R16, R23.reuse, R25 ;  /* 0x0000001710137223 */ /* 0x080fe20000000019 */
[----:B------:R-:W-:Y:S01]  /*0d10*/  FSEL R20, R13, 88.72283172607421875, P0 ;  /* 0x42b172170d147808 */ /* 0x000fe20000000000 */
[----:B------:R-:W-:Y:S01]  /*0d20*/  FADD R0, R18, -R17 ;  /* 0x8000001112007221 */ /* 0x000fe20000000000 */
[----:B------:R-:W-:Y:S01]  /*0d30*/  SHF.R.U32.HI R18, RZ, 0x17, R21 ;  /* 0x00000017ff127819 */ /* 0x000fe20000011615 */
[----:B------:R-:W-:Y:S02]  /*0d40*/  FFMA R24, R16, R23, -R19 ;  /* 0x0000001710187223 */ /* 0x000fe40000000813 */
[----:B------:R-:W-:Y:S01]  /*0d50*/  FMUL.FTZ R23, R20, 1.4426950216293334961 ;  /* 0x3fb8aa3b14177820 */ /* 0x000fe20000410000 */
[----:B------:R-:W-:Y:S01]  /*0d60*/  I2FP.F32.U32 R18, R18 ;  /* 0x0000001200127245 */ /* 0x000fe20000201000 */
[----:B------:R-:W-:Y:S01]  /*0d70*/  FMUL.FTZ R22, R16, R29 ;  /* 0x0000001d10167220 */ /* 0x000fe20000410000 */
[----:B------:R-:W-:Y:S01]  /*0d80*/  FADD R25, R25, R24 ;  /* 0x0000001819197221 */ /* 0x000fe20000000000 */
[----:B------:R-:W-:-:S02]  /*0d90*/  FMUL.FTZ R16, R17, -0.3333333432674407959 ;  /* 0xbeaaaaab11107820 */ /* 0x000fc40000410000 */
[----:B------:R-:W-:Y:S01]  /*0da0*/  FADD R18, R18, -127 ;  /* 0xc2fe000012127421 */ /* 0x000fe20000000000 */
[----:B------:R-:W1:Y:S01]  /*0db0*/  FRND.TRUNC R23, R23 ;  /* 0x0000001700177307 */ /* 0x000e62000020d000 */
[----:B------:R-:W-:Y:S01]  /*0dc0*/  FADD R22, R22, R25 ;  /* 0x0000001916167221 */ /* 0x000fe20000000000 */
[----:B------:R-:W-:Y:S01]  /*0dd0*/  FADD R0, R27, R0 ;  /* 0x000000001b007221 */ /* 0x000fe20000000000 */
[----:B------:R-:W-:Y:S01]  /*0de0*/  FFMA.FTZ R25, R17, -0.3333333432674407959, -R16 ;  /* 0xbeaaaaab11197823 */ /* 0x000fe20000010810 */
[----:B------:R-:W-:Y:S01]  /*0df0*/  @P2 FADD R18, R18, 1 ;  /* 0x3f80000012122421 */ /* 0x000fe20000000000 */
[C---:B------:R-:W-:Y:S02]  /*0e00*/  FADD R24, R19.reuse, R22 ;  /* 0x0000001613187221 */ /* 0x040fe40000000000 */
[----:B------:R-:W-:Y:S01]  /*0e10*/  FFMA.FTZ R0, R0, -0.3333333432674407959, R25 ;  /* 0xbeaaaaab00007823 */ /* 0x000fe20000010019 */
[----:B------:R-:W-:Y:S01]  /*0e20*/  FMUL.FTZ R27, R18, 0.693145751953125 ;  /* 0x3f317200121b7820 */ /* 0x000fe20000410000 */
[----:B------:R-:W-:-:S02]  /*0e30*/  FADD R19, R19, -R24 ;  /* 0x8000001813137221 */ /* 0x000fc40000000000 */
[----:B------:R-:W-:Y:S01]  /*0e40*/  FFMA.FTZ R17, RZ, R17, R0 ;  /* 0x00000011ff117223 */ /* 0x000fe20000010000 */
[----:B------:R-:W-:Y:S01]  /*0e50*/  FADD R0, R24, R27 ;  /* 0x0000001b18007221 */ /* 0x000fe20000000000 */
[----:B------:R-:W-:Y:S01]  /*0e60*/  FADD R25, R22, R19 ;  /* 0x0000001316197221 */ /* 0x000fe20000000000 */
[----:B-1----:R-:W-:Y:S02]  /*0e70*/  FADD.FTZ R22, |R23|, -RZ ;  /* 0x800000ff17167221 */ /* 0x002fe40000010200 */
[----:B------:R-:W-:Y:S01]  /*0e80*/  FADD R27, R27, -R0 ;  /* 0x800000001b1b7221 */ /* 0x000fe20000000000 */
[----:B------:R-:W-:-:S03]  /*0e90*/  FADD.FTZ R19, R16, R17 ;  /* 0x0000001110137221 */ /* 0x000fc60000010000 */
[----:B------:R-:W-:Y:S01]  /*0ea0*/  FADD R24, R24, R27 ;  /* 0x0000001b18187221 */ /* 0x000fe20000000000 */
[----:B------:R-:W-:Y:S02]  /*0eb0*/  FSETP.GT.AND P0, PT, R22, 126, PT ;  /* 0x42fc00001600780b */ /* 0x000fe40003f04000 */
[----:B------:R-:W-:Y:S01]  /*0ec0*/  LOP3.LUT R22, R10, 0x80000000, R23, 0xb8, !PT ;  /* 0x800000000a167812 */ /* 0x000fe200078eb817 */
[----:B------:R-:W-:Y:S01]  /*0ed0*/  FADD R24, R25, R24 ;  /* 0x0000001819187221 */ /* 0x000fe20000000000 */
[----:B------:R-:W-:Y:S02]  /*0ee0*/  FMUL.FTZ R29, R18, 1.428606765330187045e-06 ;  /* 0x35bfbe8e121d7820 */ /* 0x000fe40000410000 */
[----:B------:R-:W-:Y:S02]  /*0ef0*/  FSEL R25, R22, R23, P0 ;  /* 0x0000001716197208 */ /* 0x000fe40000000000 */
[----:B------:R-:W-:Y:S01]  /*0f00*/  ISETP.NE.AND P1, PT, R19, 0x42b17218, PT ;  /* 0x42b172181300780c */ /* 0x000fe20003f25270 */
[----:B------:R-:W-:-:S02]  /*0f10*/  FADD R29, R29, R24 ;  /* 0x000000181d1d7221 */ /* 0x000fc40000000000 */
[----:B------:R-:W-:Y:S01]  /*0f20*/  FFMA.FTZ R20, R25, -0.69314718246459960938, R20 ;  /* 0xbf31721819147823 */ /* 0x000fe20000010014 */
[----:B------:R-:W-:Y:S01]  /*0f30*/  FSEL R18, R19, 88.72283172607421875, P1 ;  /* 0x42b1721713127808 */ /* 0x000fe20000800000 */
[----:B------:R-:W-:Y:S02]  /*0f40*/  FADD R23, R0, R29 ;  /* 0x0000001d00177221 */ /* 0x000fe40000000000 */
[----:B------:R-:W-:Y:S02]  /*0f50*/  FFMA.FTZ R20, R25, 1.9046542121259335545e-09, R20 ;  /* 0x3102e30819147823 */ /* 0x000fe40000010014 */
[----:B------:R-:W-:Y:S01]  /*0f60*/  FMUL.FTZ R27, R18, 1.4426950216293334961 ;  /* 0x3fb8aa3b121b7820 */ /* 0x000fe20000410000 */
[----:B------:R-:W-:Y:S01]  /*0f70*/  FADD R0, R0, -R23 ;  /* 0x8000001700007221 */ /* 0x000fe20000000000 */
[----:B------:R-:W-:Y:S01]  /*0f80*/  FMUL R22, R20, 1.4426950216293334961 ;  /* 0x3fb8aa3b14167820 */ /* 0x000fe20000400000 */
[----:B------:R-:W-:Y:S02]  /*0f90*/  FMUL.FTZ R20, R23, -0.3333333432674407959 ;  /* 0xbeaaaaab17147820 */ /* 0x000fe40000410000 */
[----:B------:R-:W-:Y:S01]  /*0fa0*/  FADD R0, R29, R0 ;  /* 0x000000001d007221 */ /* 0x000fe20000000000 */
[----:B------:R-:W1:Y:S01]  /*0fb0*/  FRND.TRUNC R27, R27 ;  /* 0x0000001b001b7307 */ /* 0x000e62000020d000 */
[----:B------:R-:W-:Y:S01]  /*0fc0*/  FFMA.FTZ R29, R23, -0.3333333432674407959, -R20 ;  /* 0xbeaaaaab171d7823 */ /* 0x000fe20000010814 */
[----:B------:R-:W-:-:S03]  /*0fd0*/  FADD R25, R25, 12583039 ;  /* 0x4b40007f19197421 */ /* 0x000fc60000000000 */
[----:B------:R-:W-:-:S03]  /*0fe0*/  FFMA.FTZ R0, R0, -0.3333333432674407959, R29 ;  /* 0xbeaaaaab00007823 */ /* 0x000fc6000001001d */
[----:B------:R-:W2:Y:S01]  /*0ff0*/  MUFU.EX2 R22, R22 ;  /* 0x0000001600167308 */ /* 0x000ea20000000800 */
[----:B------:R-:W-:Y:S01]  /*1000*/  FFMA.FTZ R23, RZ, R23, R0 ;  /* 0x00000017ff177223 */ /* 0x000fe20000010000 */
[----:B------:R-:W-:-:S03]  /*1010*/  SHF.L.U32 R29, R25, 0x17, RZ ;  /* 0x00000017191d7819 */ /* 0x000fc600000006ff */
[----:B------:R-:W-:Y:S01]  /*1020*/  FADD.FTZ R25, R20, R23 ;  /* 0x0000001714197221 */ /* 0x000fe20000010000 */
[----:B-1----:R-:W-:-:S04]  /*1030*/  FADD.FTZ R24, |R27|, -RZ ;  /* 0x800000ff1b187221 */ /* 0x002fc80000010200 */
[----:B------:R-:W-:Y:S02]  /*1040*/  ISETP.NE.AND P1, PT, R25, 0x42b17218, PT ;  /* 0x42b172181900780c */ /* 0x000fe40003f25270 */
[----:B------:R-:W-:Y:S02]  /*1050*/  FSETP.GT.AND P0, PT, R24, 126, PT ;  /* 0x42fc00001800780b */ /* 0x000fe40003f04000 */
[----:B------:R-:W-:Y:S01]  /*1060*/  LOP3.LUT R24, R10, 0x80000000, R27, 0xb8, !PT ;  /* 0x800000000a187812 */ /* 0x000fe200078eb81b */
[----:B--2---:R-:W-:Y:S01]  /*1070*/  FMUL R0, R29, R22 ;  /* 0x000000161d007220 */ /* 0x004fe20000400000 */
[----:B------:R-:W-:Y:S02]  /*1080*/  FSEL R22, R25, 88.72283172607421875, P1 ;  /* 0x42b1721719167808 */ /* 0x000fe40000800000 */
[----:B------:R-:W-:-:S03]  /*1090*/  FSEL R29, R24, R27, P0 ;  /* 0x0000001b181d7208 */ /* 0x000fc60000000000 */
[----:B------:R-:W-:-:S06]  /*10a0*/  FMUL.FTZ R27, R22, 1.4426950216293334961 ;  /* 0x3fb8aa3b161b7820 */ /* 0x000fcc0000410000 */
[----:B------:R-:W1:Y:S01]  /*10b0*/  FRND.TRUNC R27, R27 ;  /* 0x0000001b001b7307 */ /* 0x000e62000020d000 */
[----:B------:R-:W-:-:S04]  /*10c0*/  FFMA.FTZ R18, R29, -0.69314718246459960938, R18 ;  /* 0xbf3172181d127823 */ /* 0x000fc80000010012 */
[----:B------:R-:W-:-:S04]  /*10d0*/  FFMA.FTZ R18, R29, 1.9046542121259335545e-09, R18 ;  /* 0x3102e3081d127823 */ /* 0x000fc80000010012 */
[----:B------:R-:W-:Y:S01]  /*10e0*/  FMUL R18, R18, 1.4426950216293334961 ;  /* 0x3fb8aa3b12127820 */ /* 0x000fe20000400000 */
[----:B------:R-:W-:Y:S01]  /*10f0*/  FSETP.NEU.AND P2, PT, R0, +INF , PT ;  /* 0x7f8000000000780b */ /* 0x000fe20003f4d000 */
[----:B-1----:R-:W-:-:S04]  /*1100*/  FADD.FTZ R24, |R27|, -RZ ;  /* 0x800000ff1b187221 */ /* 0x002fc80000010200 */
[----:B------:R-:W1:Y:S01]  /*1110*/  MUFU.EX2 R18, R18 ;  /* 0x0000001200127308 */ /* 0x000e620000000800 */
[----:B------:R-:W-:Y:S02]  /*1120*/  FSETP.NEU.AND P0, PT, R3, RZ, PT ;  /* 0x000000ff0300720b */ /* 0x000fe40003f0d000 */
[----:B------:R-:W-:Y:S01]  /*1130*/  FSETP.GT.AND P1, PT, R24, 126, PT ;  /* 0x42fc00001800780b */ /* 0x000fe20003f24000 */
[----:B------:R-:W-:Y:S01]  /*1140*/  HFMA2.MMA R24, -RZ, RZ, 2, 0 ;  /* 0x40000000ff187435 */ /* 0x000fe200000001ff */
[----:B------:R-:W-:Y:S01]  /*1150*/  LOP3.LUT R10, R10, 0x80000000, R27, 0xb8, !PT ;  /* 0x800000000a0a7812 */ /* 0x000fe200078eb81b */
[----:B------:R-:W-:-:S03]  /*1160*/  FADD R29, R29, 12583039 ;  /* 0x4b40007f1d1d7421 */ /* 0x000fc60000000000 */
[----:B------:R-:W-:Y:S02]  /*1170*/  FSEL R27, R10, R27, P1 ;  /* 0x0000001b0a1b7208 */ /* 0x000fe40000800000 */
[----:B------:R-:W-:Y:S01]  /*1180*/  SHF.L.U32 R29, R29, 0x17, RZ ;  /* 0x000000171d1d7819 */ /* 0x000fe200000006ff */
[----:B------:R-:W-:Y:S02]  /*1190*/  @P2 FADD.FTZ R14, R14, -R13 ;  /* 0x8000000d0e0e2221 */ /* 0x000fe40000010000 */
[----:B------:R-:W-:Y:S01]  /*11a0*/  FFMA R24, -RZ, -R24, -0.3333333432674407959 ;  /* 0xbeaaaaabff187423 */ /* 0x000fe20000000918 */
[----:B------:R-:W-:Y:S01]  /*11b0*/  ISETP.NE.OR P5, PT, R13, 0x42b17218, !P2 ;  /* 0x42b172180d00780c */ /* 0x000fe200057a5670 */
[----:B------:R-:W-:Y:S01]  /*11c0*/  FFMA.FTZ R22, R27, -0.69314718246459960938, R22 ;  /* 0xbf3172181b167823 */ /* 0x000fe20000010016 */
[----:B------:R-:W-:Y:S01]  /*11d0*/  @!P0 FADD R13, R3, R3 ;  /* 0x00000003030d8221 */ /* 0x000fe20000000000 */
[----:B------:R-:W-:Y:S01]  /*11e0*/  FADD.FTZ R24, |R24|, -RZ ;  /* 0x800000ff18187221 */ /* 0x000fe20000010200 */
[----:B-1----:R-:W-:Y:S01]  /*11f0*/  FMUL R10, R29, R18 ;  /* 0x000000121d0a7220 */ /* 0x002fe20000400000 */
[----:B------:R-:W-:-:S02]  /*1200*/  FFMA.FTZ R22, R27, 1.9046542121259335545e-09, R22 ;  /* 0x3102e3081b167823 */ /* 0x000fc40000010016 */
[----:B------:R-:W-:Y:S02]  /*1210*/  @!P0 LOP3.LUT R13, R13, 0x7f800000, RZ, 0xfc, !PT ;  /* 0x7f8000000d0d8812 */ /* 0x000fe400078efcff */
[----:B------:R-:W-:Y:S01]  /*1220*/  FSETP.NEU.AND P3, PT, R24, 1, PT ;  /* 0x3f8000001800780b */ /* 0x000fe20003f6d000 */
[----:B------:R-:W-:Y:S01]  /*1230*/  FMUL R22, R22, 1.4426950216293334961 ;  /* 0x3fb8aa3b16167820 */ /* 0x000fe20000400000 */
[----:B------:R-:W-:Y:S02]  /*1240*/  FSETP.NEU.AND P6, PT, R10, +INF , PT ;  /* 0x7f8000000a00780b */ /* 0x000fe40003fcd000 */
[----:B------:R-:W-:Y:S01]  /*1250*/  FSETP.NEU.AND P1, PT, R5, RZ, PT ;  /* 0x000000ff0500720b */ /* 0x000fe20003f2d000 */
[----:B------:R-:W-:Y:S01]  /*1260*/  @P2 FADD.FTZ R29, R15, R14 ;  /* 0x0000000e0f1d2221 */ /* 0x000fe20000010000 */
[----:B------:R-:W-:Y:S01]  /*1270*/  @!P0 FSEL R12, R13, +INF , !P3 ;  /* 0x7f8000000d0c8808 */ /* 0x000fe20005800000 */
[----:B------:R-:W-:Y:S01]  /*1280*/  FADD R15, R4, 0.3333333432674407959 ;  /* 0x3eaaaaab040f7421 */ /* 0x000fe20000000000 */
[----:B------:R-:W1:Y:S01]  /*1290*/  MUFU.EX2 R13, R22 ;  /* 0x00000016000d7308 */ /* 0x000e620000000800 */
[----:B------:R-:W-:Y:S01]  /*12a0*/  @!P5 FADD R29, R29, 7.62939453125e-06 ;  /* 0x370000001d1dd421 */ /* 0x000fe20000000000 */
[----:B------:R-:W-:Y:S01]  /*12b0*/  FADD R27, R27, 12583039 ;  /* 0x4b40007f1b1b7421 */ /* 0x000fe20000000000 */
[----:B------:R-:W-:-:S02]  /*12c0*/  ISETP.NE.OR P0, PT, R19, 0x42b17218, !P6 ;  /* 0x42b172181300780c */ /* 0x000fc40007705670 */
[----:B------:R-:W-:Y:S02]  /*12d0*/  ISETP.GE.AND P5, PT, R15, 0x7f800000, PT ;  /* 0x7f8000000f00780c */ /* 0x000fe40003fa6270 */
[----:B------:R-:W-:Y:S01]  /*12e0*/  @P6 FADD.FTZ R18, R16, -R19 ;  /* 0x8000001310126221 */ /* 0x000fe20000010000 */
[----:B------:R-:W-:Y:S01]  /*12f0*/  SHF.L.U32 R24, R27, 0x17, RZ ;  /* 0x000000171b187819 */ /* 0x000fe200000006ff */
[----:B------:R-:W-:Y:S02]  /*1300*/  @!P1 FADD R16, R5, R5 ;  /* 0x0000000505109221 */ /* 0x000fe40000000000 */
[----:B------:R-:W-:Y:S01]  /*1310*/  @P6 FADD.FTZ R17, R17, R18 ;  /* 0x0000001211116221 */ /* 0x000fe20000010000 */
[----:B------:R-:W-:Y:S02]  /*1320*/  MOV R14, 0x7f800000 ;  /* 0x7f800000000e7802 */ /* 0x000fe40000000f00 */
[----:B------:R-:W-:Y:S01]  /*1330*/  @!P1 LOP3.LUT R16, R16, 0x7f800000, RZ, 0xfc, !PT ;  /* 0x7f80000010109812 */ /* 0x000fe200078efcff */
[----:B-1----:R-:W-:Y:S01]  /*1340*/  FMUL R13, R24, R13 ;  /* 0x0000000d180d7220 */ /* 0x002fe20000400000 */
[----:B------:R-:W-:Y:S01]  /*1350*/  BSSY B0, `(.L_x_0) ;  /* 0x000000f000007945 */ /* 0x000fe20003800000 */
[----:B------:R-:W-:Y:S01]  /*1360*/  @P2 FFMA.FTZ R14, R0, R29, R0 ;  /* 0x0000001d000e2223 */ /* 0x000fe20000010000 */
[----:B------:R-:W-:Y:S01]  /*1370*/  @!P1 FSEL R14, R16, +INF , !P3 ;  /* 0x7f800000100e9808 */ /* 0x000fe20005800000 */
[----:B------:R-:W-:Y:S01]  /*1380*/  @!P0 FADD R17, R17, 7.62939453125e-06 ;  /* 0x3700000011118421 */ /* 0x000fe20000000000 */
[----:B------:R-:W-:Y:S01]  /*1390*/  FSETP.NEU.AND P2, PT, R3, 1, PT ;  /* 0x3f8000000300780b */ /* 0x000fe20003f4d000 */
[----:B------:R-:W-:Y:S01]  /*13a0*/  FADD R15, R6, 0.3333333432674407959 ;  /* 0x3eaaaaab060f7421 */ /* 0x000fe20000000000 */
[----:B------:R-:W-:-:S02]  /*13b0*/  FSETP.NEU.AND P1, PT, R7, RZ, PT ;  /* 0x000000ff0700720b */ /* 0x000fc40003f2d000 */
[----:B------:R-:W-:Y:S02]  /*13c0*/  FSETP.NEU.AND P0, PT, R13, +INF , PT ;  /* 0x7f8000000d00780b */ /* 0x000fe40003f0d000 */
[----:B------:R-:W-:Y:S01]  /*13d0*/  MOV R0, 0x7f800000 ;  /* 0x7f80000000007802 */ /* 0x000fe20000000f00 */
[----:B------:R-:W-:Y:S10]  /*13e0*/  @!P5 BRA `(.L_x_1) ;  /* 0x000000000014d947 */ /* 0x000ff40003800000 */
[----:B------:R-:W-:-:S13]  /*13f0*/  FSETP.NAN.FTZ.AND P5, PT, |R3|, |R3|, PT ;  /* 0x400000030300720b */ /* 0x000fda0003fb8200 */
[----:B------:R-:W-:Y:S01]  /*1400*/  @P5 FADD R12, R3, -0.3333333432674407959 ;  /* 0xbeaaaaab030c5421 */ /* 0x000fe20000000000 */
[----:B------:R-:W-:Y:S06]  /*1410*/  @P5 BRA `(.L_x_1) ;  /* 0x0000000000085947 */ /* 0x000fec0003800000 */
[----:B------:R-:W-:-:S13]  /*1420*/  FSETP.NEU.AND P5, PT, R4, +INF , PT ;  /* 0x7f8000000400780b */ /* 0x000fda0003fad000 */
[----:B------:R-:W-:-:S07]  /*1430*/  @!P5 MOV R12, RZ ;  /* 0x000000ff000cd202 */ /* 0x000fce0000000f00 */
.L_x_1:
[----:B------:R-:W-:Y:S05]  /*1440*/  BSYNC B0 ;  /* 0x0000000000007941 */ /* 0x000fea0003800000 */
.L_x_0:
[----:B------:R-:W-:Y:S01]  /*1450*/  ISETP.GE.AND P5, PT, R15, 0x7f800000, PT ;  /* 0x7f8000000f00780c */ /* 0x000fe20003fa6270 */
[----:B------:R-:W-:Y:S01]  /*1460*/  @!P1 FADD R3, R7, R7 ;  /* 0x0000000707039221 */ /* 0x000fe20000000000 */
[----:B------:R-:W-:Y:S01]  /*1470*/  BSSY B0, `(.L_x_2) ;  /* 0x000000c000007945 */ /* 0x000fe20003800000 */
[----:B------:R-:W-:Y:S01]  /*1480*/  @P6 FFMA.FTZ R0, R10, R17, R10 ;  /* 0x000000110a006223 */ /* 0x000fe2000001000a */
[----:B------:R-:W-:Y:S01]  /*1490*/  ISETP.NE.OR P6, PT, R25, 0x42b17218, !P0 ;  /* 0x42b172181900780c */ /* 0x000fe200047c5670 */
[----:B------:R-:W-:Y:S01]  /*14a0*/  @P0 FADD.FTZ R20, R20, -R25 ;  /* 0x8000001914140221 */ /* 0x000fe20000010000 */
[----:B------:R-:W-:Y:S01]  /*14b0*/  FADD R4, R8, 0.3333333432674407959 ;  /* 0x3eaaaaab08047421 */ /* 0x000fe20000000000 */
[----:B------:R-:W-:-:S06]  /*14c0*/  @!P1 LOP3.LUT R3, R3, 0x7f800000, RZ, 0xfc, !PT ;  /* 0x7f80000003039812 */ /* 0x000fcc00078efcff */
[----:B------:R-:W-:Y:S05]  /*14d0*/  @!P5 BRA `(.L_x_3) ;  /* 0x000000000014d947 */ /* 0x000fea0003800000 */
[----:B------:R-:W-:-:S13]  /*14e0*/  FSETP.NAN.FTZ.AND P5, PT, |R5|, |R5|, PT ;  /* 0x400000050500720b */ /* 0x000fda0003fb8200 */
[----:B------:R-:W-:Y:S01]  /*14f0*/  @P5 FADD R14, R5, -0.3333333432674407959 ;  /* 0xbeaaaaab050e5421 */ /* 0x000fe20000000000 */
[----:B------:R-:W-:Y:S06]  /*1500*/  @P5 BRA `(.L_x_3) ;  /* 0x0000000000085947 */ /* 0x000fec0003800000 */
[----:B------:R-:W-:-:S13]  /*1510*/  FSETP.NEU.AND P5, PT, R6, +INF , PT ;  /* 0x7f8000000600780b */ /* 0x000fda0003fad000 */
[----:B------:R-:W-:-:S07]  /*1520*/  @!P5 MOV R14, RZ ;  /* 0x000000ff000ed202 */ /* 0x000fce0000000f00 */
.L_x_3:
[----:B------:R-:W-:Y:S05]  /*1530*/  BSYNC B0 ;  /* 0x0000000000007941 */ /* 0x000fea0003800000 */
.L_x_2:
[----:B------:R-:W-:Y:S01]  /*1540*/  @!P1 FSEL R0, R3, +INF , !P3 ;  /* 0x7f80000003009808 */ /* 0x000fe20005800000 */
[----:B------:R-:W-:Y:S01]  /*1550*/  @P0 FADD.FTZ R20, R23, R20 ;  /* 0x0000001417140221 */ /* 0x000fe20000010000 */
[----:B------:R-:W-:Y:S01]  /*1560*/  ISETP.GE.AND P1, PT, R4, 0x7f800000, PT ;  /* 0x7f8000000400780c */ /* 0x000fe20003f26270 */
[----:B------:R-:W-:Y:S01]  /*1570*/  BSSY B0, `(.L_x_4) ;  /* 0x000000c000007945 */ /* 0x000fe20003800000 */
[----:B------:R-:W-:Y:S01]  /*1580*/  FSETP.NEU.AND P5, PT, R5, 1, PT ;  /* 0x3f8000000500780b */ /* 0x000fe20003fad000 */
[----:B------:R-:W-:Y:S01]  /*1590*/  @!P6 FADD R20, R20, 7.62939453125e-06 ;  /* 0x370000001414e421 */ /* 0x000fe20000000000 */
[----:B------:R-:W-:Y:S01]  /*15a0*/  FSETP.NEU.AND P6, PT, R11, RZ, PT ;  /* 0x000000ff0b00720b */ /* 0x000fe20003fcd000 */
[----:B------:R-:W-:Y:S01]  /*15b0*/  FADD R4, R21, 0.3333333432674407959 ;  /* 0x3eaaaaab15047421 */ /* 0x000fe20000000000 */
[----:B------:R-:W-:-:S07]  /*15c0*/  MOV R3, 0x7f800000 ;  /* 0x7f80000000037802 */ /* 0x000fce0000000f00 */
[----:B------:R-:W-:Y:S05]  /*15d0*/  @!P1 BRA `(.L_x_5) ;  /* 0x0000000000149947 */ /* 0x000fea0003800000 */
[----:B------:R-:W-:-:S13]  /*15e0*/  FSETP.NAN.FTZ.AND P1, PT, |R7|, |R7|, PT ;  /* 0x400000070700720b */ /* 0x000fda0003f38200 */
[----:B------:R-:W-:Y:S01]  /*15f0*/  @P1 FADD R0, R7, -0.3333333432674407959 ;  /* 0xbeaaaaab07001421 */ /* 0x000fe20000000000 */
[----:B------:R-:W-:Y:S06]  /*1600*/  @P1 BRA `(.L_x_5) ;  /* 0x0000000000081947 */ /* 0x000fec0003800000 */
[----:B------:R-:W-:-:S13]  /*1610*/  FSETP.NEU.AND P1, PT, R8, +INF , PT ;  /* 0x7f8000000800780b */ /* 0x000fda0003f2d000 */
[----:B------:R-:W-:-:S07]  /*1620*/  @!P1 MOV R0, RZ ;  /* 0x000000ff00009202 */ /* 0x000fce0000000f00 */
.L_x_5:
[----:B------:R-:W-:Y:S05]  /*1630*/  BSYNC B0 ;  /* 0x0000000000007941 */ /* 0x000fea0003800000 */
.L_x_4:
[----:B------:R-:W-:Y:S01]  /*1640*/  ISETP.GE.AND P1, PT, R4, 0x7f800000, PT ;  /* 0x7f8000000400780c */ /* 0x000fe20003f26270 */
[----:B------:R-:W-:Y:S01]  /*1650*/  @!P6 FADD R4, R11, R11 ;  /* 0x0000000b0b04e221 */ /* 0x000fe20000000000 */
[----:B------:R-:W-:Y:S01]  /*1660*/  BSSY B0, `(.L_x_6) ;  /* 0x000000b000007945 */ /* 0x000fe20003800000 */
[----:B------:R-:W-:Y:S01]  /*1670*/  @P0 FFMA.FTZ R3, R13, R20, R13 ;  /* 0x000000140d030223 */ /* 0x000fe2000001000d */
[----:B------:R-:W-:Y:S02]  /*1680*/  FSETP.NEU.AND P0, PT, R7, 1, PT ;  /* 0x3f8000000700780b */ /* 0x000fe40003f0d000 */
[----:B------:R-:W-:-:S04]  /*1690*/  @!P6 LOP3.LUT R4, R4, 0x7f800000, RZ, 0xfc, !PT ;  /* 0x7f8000000404e812 */ /* 0x000fc800078efcff */
[----:B------:R-:W-:-:S03]  /*16a0*/  @!P6 FSEL R3, R4, +INF , !P3 ;  /* 0x7f8000000403e808 */ /* 0x000fc60005800000 */
[----:B------:R-:W-:Y:S05]  /*16b0*/  @!P1 BRA `(.L_x_7) ;  /* 0x0000000000149947 */ /* 0x000fea0003800000 */
[----:B------:R-:W-:-:S13]  /*16c0*/  FSETP.NAN.FTZ.AND P1, PT, |R11|, |R11|, PT ;  /* 0x4000000b0b00720b */ /* 0x000fda0003f38200 */
[----:B------:R-:W-:Y:S01]  /*16d0*/  @P1 FADD R3, R11, -0.3333333432674407959 ;  /* 0xbeaaaaab0b031421 */ /* 0x000fe20000000000 */
[----:B------:R-:W-:Y:S06]  /*16e0*/  @P1 BRA `(.L_x_7) ;  /* 0x0000000000081947 */ /* 0x000fec0003800000 */
[----:B------:R-:W-:-:S13]  /*16f0*/  FSETP.NEU.AND P1, PT, R21, +INF , PT ;  /* 0x7f8000001500780b */ /* 0x000fda0003f2d000 */
[----:B------:R-:W-:-:S07]  /*1700*/  @!P1 MOV R3, RZ ;  /* 0x000000ff00039202 */ /* 0x000fce0000000f00 */
.L_x_7:
[----:B------:R-:W-:Y:S05]  /*1710*/  BSYNC B0 ;  /* 0x0000000000007941 */ /* 0x000fea0003800000 */
.L_x_6:
[----:B------:R-:W-:Y:S01]  /*1720*/  FSEL R12, R12, 1, P2 ;  /* 0x3f8000000c0c7808 */ /* 0x000fe20001000000 */
[----:B------:R-:W-:Y:S01]  /*1730*/  ULDC.64 UR6, c[0x0][0x218] ;  /* 0x0000860000067ab9 */ /* 0x000fe20000000a00 */
[----:B------:R-:W-:Y:S02]  /*1740*/  FSEL R5, R14, 1, P5 ;  /* 0x3f8000000e057808 */ /* 0x000fe40002800000 */
[----:B------:R-:W-:Y:S02]  /*1750*/  FSETP.NEU.AND P1, PT, R11, 1, PT ;  /* 0x3f8000000b00780b */ /* 0x000fe40003f2d000 */
[----:B------:R-:W-:Y:S01]  /*1760*/  FSEL R0, R0, 1, P0 ;  /* 0x3f80000000007808 */ /* 0x000fe20000000000 */
[----:B------:R-:W-:Y:S01]  /*1770*/  FADD R5, R12, R5 ;  /* 0x000000050c057221 */ /* 0x000fe20000000000 */
[----:B------:R-:W-:-:S03]  /*1780*/  FSEL R3, R3, 1, P1 ;  /* 0x3f80000003037808 */ /* 0x000fc60000800000 */
[----:B------:R-:W-:Y:S01]  /*1790*/  FADD R0, R5, R0 ;  /* 0x0000000005007221 */ /* 0x000fe20000000000 */
[----:B------:R-:W-:-:S03]  /*17a0*/  SHF.R.S32.HI R5, RZ, 0x1f, R2 ;  /* 0x0000001fff057819 */ /* 0x000fc60000011402 */
[----:B------:R-:W-:Y:S01]  /*17b0*/  FADD R0, R0, R3 ;  /* 0x0000000300007221 */ /* 0x000fe20000000000 */
[----:B------:R-:W-:-:S04]  /*17c0*/  HFMA2.MMA R3, -RZ, RZ, 1.625, 0 ;  /* 0x3e800000ff037435 */ /* 0x000fc800000001ff */
[C---:B------:R-:W-:Y:S02]  /*17d0*/  FSETP.GT.AND P0, PT, |R0|.reuse, 8.50705917302346158658e+37, PT ;  /* 0x7e8000000000780b */ /* 0x040fe40003f04200 */
[----:B------:R-:W-:-:S04]  /*17e0*/  FSETP.GEU.AND P1, PT, |R0|, 1.175494350822287508e-38, PT ;  /* 0x008000000000780b */ /* 0x000fc80003f2e200 */
[----:B------:R-:W-:-:S07]  /*17f0*/  FSEL R3, R3, 1, P0 ;  /* 0x3f80000003037808 */ /* 0x000fce0000000000 */
[----:B------:R-:W-:Y:S01]  /*1800*/  @P0 FMUL R0, R0, 0.25 ;  /* 0x3e80000000000820 */ /* 0x000fe20000400000 */
[----:B------:R-:W-:Y:S01]  /*1810*/  LEA R4, P0, R2, UR6, 0x2 ;  /* 0x0000000602047c11 */ /* 0x000fe2000f8010ff */
[----:B------:R-:W-:Y:S02]  /*1820*/  @!P1 FMUL R3, R3, 16777216 ;  /* 0x4b80000003039820 */ /* 0x000fe40000400000 */
[----:B------:R-:W-:Y:S01]  /*1830*/  @!P1 FMUL R0, R0, 16777216 ;  /* 0x4b80000000009820 */ /* 0x000fe20000400000 */
[----:B------:R-:W-:-:S05]  /*1840*/  LEA.HI.X R5, R2, UR7, R5, 0x2, P0 ;  /* 0x0000000702057c11 */ /* 0x000fca00080f1405 */
[----:B------:R-:W1:Y:S02]  /*1850*/  MUFU.RCP R0, R0 ;  /* 0x0000000000007308 */ /* 0x000e640000001000 */
[----:B-1----:R-:W-:-:S04]  /*1860*/  FMUL R3, R0, R3 ;  /* 0x0000000300037220 */ /* 0x002fc80000400000 */
[----:B------:R-:W-:-:S04]  /*1870*/  FMUL R6, R3, R3 ;  /* 0x0000000303067220 */ /* 0x000fc80000400000 */
[----:B------:R-:W-:-:S04]  /*1880*/  FMUL R6, R3, R6 ;  /* 0x0000000603067220 */ /* 0x000fc80000400000 */
[----:B-----5:R-:W-:Y:S01]  /*1890*/  FMUL R9, R6, R9 ;  /* 0x0000000906097220 */ /* 0x020fe20000400000 */
[----:B------:R-:W-:Y:S06]  /*18a0*/  @P4 EXIT ;  /* 0x000000000000494d */ /* 0x000fec0003800000 */
[----:B------:R-:W-:Y:S01]  /*18b0*/  STG.E desc[UR4][R4.64], R9 ;  /* 0x0000000904007986 */ /* 0x000fe2000c101904 */
[----:B------:R-:W-:Y:S05]  /*18c0*/  EXIT ;  /* 0x000000000000794d */ /* 0x000fea0003800000 */
.L_x_8:
[----:B------:R-:W-:-:S00]  /*18d0*/  BRA `(.L_x_8) ;  /* 0xfffffffc00fc7947 */ /* 0x000fc0000383ffff */
[----:B------:R-:W-:-:S00]  /*18e0*/  NOP ;  /* 0x0000000000007918 */ /* 0x000fc00000000000 */
        /* <DEDUP_REMOVED lines=9> */
.L_x_9:


//--------------------- .nv.global.init           --------------------------
	.section	.nv.global.init,"aw",@progbits
.nv.global.init:
	.type		_$_str,@object
	.size		_$_str,(.L_0 - _$_str)
_$_str:
        /*0000*/ 	.byte	0x5f, 0x5f, 0x43, 0x55, 0x44, 0x41, 0x5f, 0x46, 0x54, 0x5a, 0x00
.L_0:


//--------------------- .nv.constant0.triton_poi_fused_add_mul_pow_relu_sum_1 --------------------------
	.section	.nv.constant0.triton_poi_fused_add_mul_pow_relu_sum_1,"a",@progbits
	.sectionflags	@""
	.align	4
.nv.constant0.triton_poi_fused_add_mul_pow_relu_sum_1:
	.zero		548
